//
// Generated by NVIDIA NVVM Compiler
//
// Compiler Build ID: CL-36424714
// Cuda compilation tools, release 13.0, V13.0.88
// Based on NVVM 20.0.0
//

.version 9.0
.target sm_100
.address_size 64

	// .globl	_Z12warmupKernelv

.visible .entry _Z12warmupKernelv()
{


	ret;

}
	// .globl	_Z21NaiveRedBlack_onepassPfii
.visible .entry _Z21NaiveRedBlack_onepassPfii(
	.param .u64 .ptr .align 1 _Z21NaiveRedBlack_onepassPfii_param_0,
	.param .u32 _Z21NaiveRedBlack_onepassPfii_param_1,
	.param .u32 _Z21NaiveRedBlack_onepassPfii_param_2
)
{
	.reg .pred 	%p<7>;
	.reg .b32 	%r<21>;
	.reg .b32 	%f<9>;
	.reg .b64 	%rd<9>;

	ld.param.u64 	%rd1, [_Z21NaiveRedBlack_onepassPfii_param_0];
	ld.param.u32 	%r5, [_Z21NaiveRedBlack_onepassPfii_param_1];
	ld.param.u32 	%r4, [_Z21NaiveRedBlack_onepassPfii_param_2];
	mov.u32 	%r6, %ctaid.x;
	mov.u32 	%r7, %ntid.x;
	mov.u32 	%r8, %tid.x;
	mad.lo.s32 	%r1, %r6, %r7, %r8;
	mov.u32 	%r9, %ctaid.y;
	mov.u32 	%r10, %ntid.y;
	mov.u32 	%r11, %tid.y;
	mad.lo.s32 	%r12, %r9, %r10, %r11;
	add.s32 	%r13, %r5, -1;
	max.s32 	%r14, %r1, %r12;
	setp.ge.s32 	%p1, %r14, %r13;
	setp.lt.s32 	%p2, %r1, 1;
	or.pred  	%p3, %p2, %p1;
	setp.eq.s32 	%p4, %r12, 0;
	or.pred  	%p5, %p3, %p4;
	@%p5 bra 	$L__BB1_3;
	add.s32 	%r15, %r1, %r12;
	and.b32  	%r16, %r15, 1;
	setp.ne.s32 	%p6, %r16, %r4;
	@%p6 bra 	$L__BB1_3;
	cvta.to.global.u64 	%rd2, %rd1;
	add.s32 	%r17, %r1, -1;
	mad.lo.s32 	%r18, %r17, %r5, %r12;
	mul.wide.s32 	%rd3, %r18, 4;
	add.s64 	%rd4, %rd2, %rd3;
	ld.global.f32 	%f1, [%rd4];
	shl.b32 	%r19, %r5, 1;
	add.s32 	%r20, %r18, %r19;
	mul.wide.s32 	%rd5, %r20, 4;
	add.s64 	%rd6, %rd2, %rd5;
	ld.global.f32 	%f2, [%rd6];
	add.f32 	%f3, %f1, %f2;
	mul.wide.s32 	%rd7, %r5, 4;
	add.s64 	%rd8, %rd4, %rd7;
	ld.global.f32 	%f4, [%rd8+4];
	add.f32 	%f5, %f3, %f4;
	ld.global.f32 	%f6, [%rd8+-4];
	add.f32 	%f7, %f5, %f6;
	mul.f32 	%f8, %f7, 0f3E800000;
	st.global.f32 	[%rd8], %f8;
$L__BB1_3:
	ret;

}


// ===== COMPILED SASS (sm_100) =====

	.target	sm_100

	.elftype	@"ET_EXEC"


//--------------------- .note.nv.tkinfo           --------------------------
	.section	.note.nv.tkinfo,"",@"SHT_NOTE"
	.sectionflags	@"SHF_NOTE_NV_TKINFO"
	.tkinfo
        /*0018*/ 	.word	0x00000002
        /*0030*/ 	.string	""
        /*0030*/ 	.string	"ptxas"
        /*0030*/ 	.string	"Cuda compilation tools, release 13.0, V13.0.88"
        /*0030*/ 	.string	"Build cuda_13.0.r13.0/compiler.36424714_0"
        /*0030*/ 	.string	"-arch sm_100 -m 64 "



//--------------------- .note.nv.cuinfo           --------------------------
	.section	.note.nv.cuinfo,"",@"SHT_NOTE"
	.sectionflags	@"SHF_NOTE_NV_CUINFO"
        /*0018*/ 	.short	0x0002
        /*001a*/ 	.short	0x0064
        /*001c*/ 	.short	0x0082
	.zero		2


//--------------------- .nv.info                  --------------------------
	.section	.nv.info,"",@"SHT_CUDA_INFO"
	.align	4


	//----- nvinfo : EIATTR_REGCOUNT
	.align		4
        /*0000*/ 	.byte	0x04, 0x2f
        /*0002*/ 	.short	(.L_1 - .L_0)
	.align		4
.L_0:
        /*0004*/ 	.word	index@(_Z12warmupKernelv)
        /*0008*/ 	.word	0x00000004


	//----- nvinfo : EIATTR_FRAME_SIZE
	.align		4
.L_1:
        /*000c*/ 	.byte	0x04, 0x11
        /*000e*/ 	.short	(.L_3 - .L_2)
	.align		4
.L_2:
        /*0010*/ 	.word	index@(_Z12warmupKernelv)
        /*0014*/ 	.word	0x00000000


	//----- nvinfo : EIATTR_REGCOUNT
	.align		4
.L_3:
        /*0018*/ 	.byte	0x04, 0x2f
        /*001a*/ 	.short	(.L_5 - .L_4)
	.align		4
.L_4:
        /*001c*/ 	.word	index@(_Z21NaiveRedBlack_onepassPfii)
        /*0020*/ 	.word	0x0000000e


	//----- nvinfo : EIATTR_FRAME_SIZE
	.align		4
.L_5:
        /*0024*/ 	.byte	0x04, 0x11
        /*0026*/ 	.short	(.L_7 - .L_6)
	.align		4
.L_6:
        /*0028*/ 	.word	index@(_Z21NaiveRedBlack_onepassPfii)
        /*002c*/ 	.word	0x00000000


	//----- nvinfo : EIATTR_MIN_STACK_SIZE
	.align		4
.L_7:
        /*0030*/ 	.byte	0x04, 0x12
        /*0032*/ 	.short	(.L_9 - .L_8)
	.align		4
.L_8:
        /*0034*/ 	.word	index@(_Z21NaiveRedBlack_onepassPfii)
        /*0038*/ 	.word	0x00000000


	//----- nvinfo : EIATTR_MIN_STACK_SIZE
	.align		4
.L_9:
        /*003c*/ 	.byte	0x04, 0x12
        /*003e*/ 	.short	(.L_11 - .L_10)
	.align		4
.L_10:
        /*0040*/ 	.word	index@(_Z12warmupKernelv)
        /*0044*/ 	.word	0x00000000
.L_11:


//--------------------- .nv.compat                --------------------------
	.section	.nv.compat,"",@"SHT_CUDA_COMPAT_INFO"
	.align	4
        /*0000*/ 	.byte	0x02, 0x09, 0x00, 0x00, 0x02, 0x02, 0x01, 0x00, 0x02, 0x05, 0x05, 0x00, 0x03, 0x07, 0x01, 0x01
        /*0010*/ 	.byte	0x02, 0x03, 0x00, 0x00, 0x02, 0x06, 0x01, 0x00, 0x04, 0x0b, 0x08, 0x00, 0x09, 0x00, 0x00, 0x00
        /*0020*/ 	.byte	0x00, 0x00, 0x00, 0x00


//--------------------- .nv.info._Z21NaiveRedBlack_onepassPfii --------------------------
	.section	.nv.info._Z21NaiveRedBlack_onepassPfii,"",@"SHT_CUDA_INFO"
	.sectionflags	@""
	.align	4


	//----- nvinfo : EIATTR_CUDA_API_VERSION
	.align		4
        /*0000*/ 	.byte	0x04, 0x37
        /*0002*/ 	.short	(.L_13 - .L_12)
.L_12:
        /*0004*/ 	.word	0x00000082


	//----- nvinfo : EIATTR_KPARAM_INFO
	.align		4
.L_13:
        /*0008*/ 	.byte	0x04, 0x17
        /*000a*/ 	.short	(.L_15 - .L_14)
.L_14:
        /*000c*/ 	.word	0x00000000
        /*0010*/ 	.short	0x0002
        /*0012*/ 	.short	0x000c
        /*0014*/ 	.byte	0x00, 0xf0, 0x11, 0x00


	//----- nvinfo : EIATTR_KPARAM_INFO
	.align		4
.L_15:
        /*0018*/ 	.byte	0x04, 0x17
        /*001a*/ 	.short	(.L_17 - .L_16)
.L_16:
        /*001c*/ 	.word	0x00000000
        /*0020*/ 	.short	0x0001
        /*0022*/ 	.short	0x0008
        /*0024*/ 	.byte	0x00, 0xf0, 0x11, 0x00


	//----- nvinfo : EIATTR_KPARAM_INFO
	.align		4
.L_17:
        /*0028*/ 	.byte	0x04, 0x17
        /*002a*/ 	.short	(.L_19 - .L_18)
.L_18:
        /*002c*/ 	.word	0x00000000
        /*0030*/ 	.short	0x0000
        /*0032*/ 	.short	0x0000
        /*0034*/ 	.byte	0x00, 0xf5, 0x21, 0x00


	//----- nvinfo : EIATTR_SPARSE_MMA_MASK
	.align		4
.L_19:
        /*0038*/ 	.byte	0x03, 0x50
        /*003a*/ 	.short	0x0000


	//----- nvinfo : EIATTR_MAXREG_COUNT
	.align		4
        /*003c*/ 	.byte	0x03, 0x1b
        /*003e*/ 	.short	0x00ff


	//----- nvinfo : EIATTR_MERCURY_ISA_VERSION
	.align		4
        /*0040*/ 	.byte	0x03, 0x5f
        /*0042*/ 	.short	0x0101


	//----- nvinfo : EIATTR_VRC_CTA_INIT_COUNT
	.align		4
        /*0044*/ 	.byte	0x02, 0x4a
	.zero		1
	.zero		1


	//----- nvinfo : EIATTR_EXIT_INSTR_OFFSETS
	.align		4
        /*0048*/ 	.byte	0x04, 0x1c
        /*004a*/ 	.short	(.L_21 - .L_20)


	//   ....[0]....
.L_20:
        /*004c*/ 	.word	0x000000f0


	//   ....[1]....
        /*0050*/ 	.word	0x00000140


	//   ....[2]....
        /*0054*/ 	.word	0x00000260


	//----- nvinfo : EIATTR_CBANK_PARAM_SIZE
	.align		4
.L_21:
        /*0058*/ 	.byte	0x03, 0x19
        /*005a*/ 	.short	0x0010


	//----- nvinfo : EIATTR_PARAM_CBANK
	.align		4
        /*005c*/ 	.byte	0x04, 0x0a
        /*005e*/ 	.short	(.L_23 - .L_22)
	.align		4
.L_22:
        /*0060*/ 	.word	index@(.nv.constant0._Z21NaiveRedBlack_onepassPfii)
        /*0064*/ 	.short	0x0380
        /*0066*/ 	.short	0x0010


	//----- nvinfo : EIATTR_SW_WAR
	.align		4
.L_23:
        /*0068*/ 	.byte	0x04, 0x36
        /*006a*/ 	.short	(.L_25 - .L_24)
.L_24:
        /*006c*/ 	.word	0x00000008
.L_25:


//--------------------- .nv.info._Z12warmupKernelv --------------------------
	.section	.nv.info._Z12warmupKernelv,"",@"SHT_CUDA_INFO"
	.sectionflags	@""
	.align	4


	//----- nvinfo : EIATTR_CUDA_API_VERSION
	.align		4
        /*0000*/ 	.byte	0x04, 0x37
        /*0002*/ 	.short	(.L_27 - .L_26)
.L_26:
        /*0004*/ 	.word	0x00000082


	//----- nvinfo : EIATTR_SPARSE_MMA_MASK
	.align		4
.L_27:
        /*0008*/ 	.byte	0x03, 0x50
        /*000a*/ 	.short	0x0000


	//----- nvinfo : EIATTR_MAXREG_COUNT
	.align		4
        /*000c*/ 	.byte	0x03, 0x1b
        /*000e*/ 	.short	0x00ff


	//----- nvinfo : EIATTR_MERCURY_ISA_VERSION
	.align		4
        /*0010*/ 	.byte	0x03, 0x5f
        /*0012*/ 	.short	0x0101


	//----- nvinfo : EIATTR_VRC_CTA_INIT_COUNT
	.align		4
        /*0014*/ 	.byte	0x02, 0x4a
	.zero		1
	.zero		1


	//----- nvinfo : EIATTR_EXIT_INSTR_OFFSETS
	.align		4
        /*0018*/ 	.byte	0x04, 0x1c
        /*001a*/ 	.short	(.L_29 - .L_28)


	//   ....[0]....
.L_28:
        /*001c*/ 	.word	0x00000010


	//----- nvinfo : EIATTR_SW_WAR
	.align		4
.L_29:
        /*0020*/ 	.byte	0x04, 0x36
        /*0022*/ 	.short	(.L_31 - .L_30)
.L_30:
        /*0024*/ 	.word	0x00000008
.L_31:


//--------------------- .nv.callgraph             --------------------------
	.section	.nv.callgraph,"",@"SHT_CUDA_CALLGRAPH"
	.align	4
	.sectionentsize	8
	.align		4
        /*0000*/ 	.word	0x00000000
	.align		4
        /*0004*/ 	.word	0xffffffff
	.align		4
        /*0008*/ 	.word	0x00000000
	.align		4
        /*000c*/ 	.word	0xfffffffe
	.align		4
        /*0010*/ 	.word	0x00000000
	.align		4
        /*0014*/ 	.word	0xfffffffd
	.align		4
        /*0018*/ 	.word	0x00000000
	.align		4
        /*001c*/ 	.word	0xfffffffc


//--------------------- .text._Z21NaiveRedBlack_onepassPfii --------------------------
	.section	.text._Z21NaiveRedBlack_onepassPfii,"ax",@progbits
	.align	128
        .global         _Z21NaiveRedBlack_onepassPfii
        .type           _Z21NaiveRedBlack_onepassPfii,@function
        .size           _Z21NaiveRedBlack_onepassPfii,(.L_x_2 - _Z21NaiveRedBlack_onepassPfii)
        .other          _Z21NaiveRedBlack_onepassPfii,@"STO_CUDA_ENTRY STV_DEFAULT"
_Z21NaiveRedBlack_onepassPfii:
.text._Z21NaiveRedBlack_onepassPfii:
[----:B------:R-:W-:Y:S01]  /*0000*/  LDC R1, c[0x0][0x37c] ;  /* 0x0000df00ff017b82 */ /* 0x000fe20000000800 */
[----:B------:R-:W0:Y:S07]  /*0010*/  S2R R3, SR_TID.X ;  /* 0x0000000000037919 */ /* 0x000e2e0000002100 */
[----:B------:R-:W0:Y:S01]  /*0020*/  S2UR UR4, SR_CTAID.X ;  /* 0x00000000000479c3 */ /* 0x000e220000002500 */
[----:B------:R-:W1:Y:S07]  /*0030*/  S2R R5, SR_TID.Y ;  /* 0x0000000000057919 */ /* 0x000e6e0000002200 */
[----:B------:R-:W0:Y:S08]  /*0040*/  LDC R0, c[0x0][0x360] ;  /* 0x0000d800ff007b82 */ /* 0x000e300000000800 */
[----:B------:R-:W1:Y:S08]  /*0050*/  S2UR UR5, SR_CTAID.Y ;  /* 0x00000000000579c3 */ /* 0x000e700000002600 */
[----:B------:R-:W1:Y:S08]  /*0060*/  LDC R2, c[0x0][0x364] ;  /* 0x0000d900ff027b82 */ /* 0x000e700000000800 */
[----:B------:R-:W2:Y:S01]  /*0070*/  LDC R6, c[0x0][0x388] ;  /* 0x0000e200ff067b82 */ /* 0x000ea20000000800 */
[----:B0-----:R-:W-:-:S02]  /*0080*/  IMAD R0, R0, UR4, R3 ;  /* 0x0000000400007c24 */ /* 0x001fc4000f8e0203 */
[----:B-1----:R-:W-:-:S05]  /*0090*/  IMAD R3, R2, UR5, R5 ;  /* 0x0000000502037c24 */ /* 0x002fca000f8e0205 */
[----:B------:R-:W-:Y:S02]  /*00a0*/  VIMNMX R5, PT, PT, R0, R3, !PT ;  /* 0x0000000300057248 */ /* 0x000fe40007fe0100 */
[----:B--2---:R-:W-:-:S04]  /*00b0*/  IADD3 R2, PT, PT, R6, -0x1, RZ ;  /* 0xffffffff06027810 */ /* 0x004fc80007ffe0ff */
[----:B------:R-:W-:-:S04]  /*00c0*/  ISETP.GE.AND P0, PT, R5, R2, PT ;  /* 0x000000020500720c */ /* 0x000fc80003f06270 */
[----:B------:R-:W-:-:S04]  /*00d0*/  ISETP.LT.OR P0, PT, R0, 0x1, P0 ;  /* 0x000000010000780c */ /* 0x000fc80000701670 */
[----:B------:R-:W-:-:S13]  /*00e0*/  ISETP.EQ.OR P0, PT, R3, RZ, P0 ;  /* 0x000000ff0300720c */ /* 0x000fda0000702670 */
[----:B------:R-:W-:Y:S05]  /*00f0*/  @P0 EXIT ;  /* 0x000000000000094d */ /* 0x000fea0003800000 */
[----:B------:R-:W0:Y:S01]  /*0100*/  LDCU UR4, c[0x0][0x38c] ;  /* 0x00007180ff0477ac */ /* 0x000e220008000800 */
[----:B------:R-:W-:-:S04]  /*0110*/  IADD3 R2, PT, PT, R0, R3, RZ ;  /* 0x0000000300027210 */ /* 0x000fc80007ffe0ff */
[----:B------:R-:W-:-:S04]  /*0120*/  LOP3.LUT R2, R2, 0x1, RZ, 0xc0, !PT ;  /* 0x0000000102027812 */ /* 0x000fc800078ec0ff */
[----:B0-----:R-:W-:-:S13]  /*0130*/  ISETP.NE.AND P0, PT, R2, UR4, PT ;  /* 0x0000000402007c0c */ /* 0x001fda000bf05270 */
[----:B------:R-:W-:Y:S05]  /*0140*/  @P0 EXIT ;  /* 0x000000000000094d */ /* 0x000fea0003800000 */
[----:B------:R-:W0:Y:S01]  /*0150*/  LDC.64 R4, c[0x0][0x380] ;  /* 0x0000e000ff047b82 */ /* 0x000e220000000a00 */
[----:B------:R-:W-:Y:S01]  /*0160*/  IADD3 R0, PT, PT, R0, -0x1, RZ ;  /* 0xffffffff00007810 */ /* 0x000fe20007ffe0ff */
[----:B------:R-:W1:Y:S04]  /*0170*/  LDCU.64 UR4, c[0x0][0x358] ;  /* 0x00006b00ff0477ac */ /* 0x000e680008000a00 */
[----:B------:R-:W-:-:S05]  /*0180*/  IMAD R3, R0, R6, R3 ;  /* 0x0000000600037224 */ /* 0x000fca00078e0203 */
[----:B------:R-:W-:Y:S01]  /*0190*/  LEA R7, R6, R3, 0x1 ;  /* 0x0000000306077211 */ /* 0x000fe200078e08ff */
[----:B0-----:R-:W-:-:S04]  /*01a0*/  IMAD.WIDE R2, R3, 0x4, R4 ;  /* 0x0000000403027825 */ /* 0x001fc800078e0204 */
[----:B------:R-:W-:Y:S01]  /*01b0*/  IMAD.WIDE R4, R7, 0x4, R4 ;  /* 0x0000000407047825 */ /* 0x000fe200078e0204 */
[----:B-1----:R-:W2:Y:S03]  /*01c0*/  LDG.E R0, desc[UR4][R2.64] ;  /* 0x0000000402007981 */ /* 0x002ea6000c1e1900 */
[----:B------:R-:W-:Y:S02]  /*01d0*/  IMAD.WIDE R6, R6, 0x4, R2 ;  /* 0x0000000406067825 */ /* 0x000fe400078e0202 */
[----:B------:R-:W2:Y:S04]  /*01e0*/  LDG.E R5, desc[UR4][R4.64] ;  /* 0x0000000404057981 */ /* 0x000ea8000c1e1900 */
[----:B------:R-:W3:Y:S04]  /*01f0*/  LDG.E R9, desc[UR4][R6.64+0x4] ;  /* 0x0000040406097981 */ /* 0x000ee8000c1e1900 */
[----:B------:R-:W4:Y:S01]  /*0200*/  LDG.E R11, desc[UR4][R6.64+-0x4] ;  /* 0xfffffc04060b7981 */ /* 0x000f22000c1e1900 */
[----:B--2---:R-:W-:-:S04]  /*0210*/  FADD R0, R0, R5 ;  /* 0x0000000500007221 */ /* 0x004fc80000000000 */
[----:B---3--:R-:W-:-:S04]  /*0220*/  FADD R0, R0, R9 ;  /* 0x0000000900007221 */ /* 0x008fc80000000000 */
[----:B----4-:R-:W-:-:S04]  /*0230*/  FADD R0, R0, R11 ;  /* 0x0000000b00007221 */ /* 0x010fc80000000000 */
[----:B------:R-:W-:-:S05]  /*0240*/  FMUL R9, R0, 0.25 ;  /* 0x3e80000000097820 */ /* 0x000fca0000400000 */
[----:B------:R-:W-:Y:S01]  /*0250*/  STG.E desc[UR4][R6.64], R9 ;  /* 0x0000000906007986 */ /* 0x000fe2000c101904 */
[----:B------:R-:W-:Y:S05]  /*0260*/  EXIT ;  /* 0x000000000000794d */ /* 0x000fea0003800000 */
.L_x_0:
[----:B------:R-:W-:-:S00]  /*0270*/  BRA `(.L_x_0) ;  /* 0xfffffffc00fc7947 */ /* 0x000fc0000383ffff */
[----:B------:R-:W-:-:S00]  /*0280*/  NOP ;  /* 0x0000000000007918 */ /* 0x000fc00000000000 */
[----:B------:R-:W-:-:S00]  /*0290*/  NOP ;  /* 0x0000000000007918 */ /* 0x000fc00000000000 */
[----:B------:R-:W-:-:S00]  /*02a0*/  NOP ;  /* 0x0000000000007918 */ /* 0x000fc00000000000 */
[----:B------:R-:W-:-:S00]  /*02b0*/  NOP ;  /* 0x0000000000007918 */ /* 0x000fc00000000000 */
[----:B------:R-:W-:-:S00]  /*02c0*/  NOP ;  /* 0x0000000000007918 */ /* 0x000fc00000000000 */
[----:B------:R-:W-:-:S00]  /*02d0*/  NOP ;  /* 0x0000000000007918 */ /* 0x000fc00000000000 */
[----:B------:R-:W-:-:S00]  /*02e0*/  NOP ;  /* 0x0000000000007918 */ /* 0x000fc00000000000 */
[----:B------:R-:W-:-:S00]  /*02f0*/  NOP ;  /* 0x0000000000007918 */ /* 0x000fc00000000000 */
.L_x_2:


//--------------------- .text._Z12warmupKernelv   --------------------------
	.section	.text._Z12warmupKernelv,"ax",@progbits
	.align	128
        .global         _Z12warmupKernelv
        .type           _Z12warmupKernelv,@function
        .size           _Z12warmupKernelv,(.L_x_3 - _Z12warmupKernelv)
        .other          _Z12warmupKernelv,@"STO_CUDA_ENTRY STV_DEFAULT"
_Z12warmupKernelv:
.text._Z12warmupKernelv:
[----:B------:R-:W-:Y:S01]  /*0000*/  LDC R1, c[0x0][0x37c] ;  /* 0x0000df00ff017b82 */ /* 0x000fe20000000800 */
[----:B------:R-:W-:Y:S05]  /*0010*/  EXIT ;  /* 0x000000000000794d */ /* 0x000fea0003800000 */
.L_x_1:
        /* <DEDUP_REMOVED lines=14> */
.L_x_3:


//--------------------- .nv.shared.reserved.0     --------------------------
	.section	.nv.shared.reserved.0,"aw",@nobits
	.weak		__nv_reservedSMEM_offset_0_alias
	.size		__nv_reservedSMEM_offset_0_alias, 0, 64
	.other		__nv_reservedSMEM_offset_0_alias,@"STO_CUDA_RESERVED_SHARED STV_DEFAULT"
__nv_reservedSMEM_offset_0_alias:
	.zero		0
	.zero		64


//--------------------- .nv.constant0._Z21NaiveRedBlack_onepassPfii --------------------------
	.section	.nv.constant0._Z21NaiveRedBlack_onepassPfii,"a",@progbits
	.sectionflags	@""
	.align	4
.nv.constant0._Z21NaiveRedBlack_onepassPfii:
	.zero		912


//--------------------- .nv.constant0._Z12warmupKernelv --------------------------
	.section	.nv.constant0._Z12warmupKernelv,"a",@progbits
	.sectionflags	@""
	.align	4
.nv.constant0._Z12warmupKernelv:
	.zero		896


//--------------------- SYMBOLS --------------------------

	.type		.nv.reservedSmem.offset0,@object
	.size		.nv.reservedSmem.offset0,0x4
